//
// Generated by NVIDIA NVVM Compiler
//
// Compiler Build ID: CL-36424714
// Cuda compilation tools, release 13.0, V13.0.88
// Based on NVVM 20.0.0
//

.version 9.0
.target sm_100
.address_size 64

	// .globl	_Z5sievePii

.visible .entry _Z5sievePii(
	.param .u64 .ptr .align 1 _Z5sievePii_param_0,
	.param .u32 _Z5sievePii_param_1
)
{
	.reg .pred 	%p<7>;
	.reg .b32 	%r<13>;
	.reg .b64 	%rd<11>;
	.reg .b64 	%fd<3>;

	ld.param.u64 	%rd6, [_Z5sievePii_param_0];
	ld.param.u32 	%r7, [_Z5sievePii_param_1];
	cvta.to.global.u64 	%rd1, %rd6;
	cvt.rn.f64.s32 	%fd1, %r7;
	sqrt.rn.f64 	%fd2, %fd1;
	cvt.rzi.s32.f64 	%r1, %fd2;
	setp.lt.s32 	%p1, %r1, 2;
	@%p1 bra 	$L__BB0_6;
	mov.b32 	%r11, 2;
$L__BB0_2:
	mul.wide.u32 	%rd7, %r11, 4;
	add.s64 	%rd8, %rd1, %rd7;
	ld.global.u32 	%r9, [%rd8];
	setp.lt.s32 	%p2, %r9, 1;
	shl.b32 	%r12, %r11, 1;
	setp.gt.s32 	%p3, %r12, %r7;
	or.pred  	%p4, %p2, %p3;
	@%p4 bra 	$L__BB0_5;
	mul.wide.u32 	%rd9, %r12, 4;
	add.s64 	%rd10, %rd1, %rd9;
$L__BB0_4:
	mov.b32 	%r10, 0;
	st.global.u32 	[%rd10], %r10;
	add.s32 	%r12, %r12, %r11;
	add.s64 	%rd10, %rd10, %rd7;
	setp.le.s32 	%p5, %r12, %r7;
	@%p5 bra 	$L__BB0_4;
$L__BB0_5:
	add.s32 	%r6, %r11, 1;
	setp.ne.s32 	%p6, %r11, %r1;
	mov.u32 	%r11, %r6;
	@%p6 bra 	$L__BB0_2;
$L__BB0_6:
	ret;

}
	// .globl	_Z6psievePiii
.visible .entry _Z6psievePiii(
	.param .u64 .ptr .align 1 _Z6psievePiii_param_0,
	.param .u32 _Z6psievePiii_param_1,
	.param .u32 _Z6psievePiii_param_2
)
{
	.reg .pred 	%p<4>;
	.reg .b32 	%r<22>;
	.reg .b64 	%rd<7>;

	ld.param.u64 	%rd2, [_Z6psievePiii_param_0];
	ld.param.u32 	%r7, [_Z6psievePiii_param_1];
	ld.param.u32 	%r6, [_Z6psievePiii_param_2];
	cvta.to.global.u64 	%rd1, %rd2;
	mov.u32 	%r8, %ctaid.x;
	add.s32 	%r1, %r7, %r8;
	mul.wide.s32 	%rd3, %r1, 4;
	add.s64 	%rd4, %rd1, %rd3;
	ld.global.u32 	%r9, [%rd4];
	setp.lt.s32 	%p1, %r9, 1;
	@%p1 bra 	$L__BB1_3;
	shl.b32 	%r10, %r1, 1;
	sub.s32 	%r11, %r6, %r10;
	div.s32 	%r12, %r11, %r1;
	mov.u32 	%r13, %ntid.x;
	div.u32 	%r14, %r12, %r13;
	mov.u32 	%r15, %tid.x;
	add.s32 	%r16, %r14, 2;
	mul.lo.s32 	%r17, %r1, %r15;
	mad.lo.s32 	%r21, %r17, %r16, %r10;
	mad.lo.s32 	%r18, %r1, %r14, %r1;
	add.s32 	%r19, %r21, %r18;
	min.s32 	%r3, %r19, %r6;
	setp.gt.s32 	%p2, %r21, %r3;
	@%p2 bra 	$L__BB1_3;
$L__BB1_2:
	mul.wide.s32 	%rd5, %r21, 4;
	add.s64 	%rd6, %rd1, %rd5;
	mov.b32 	%r20, 0;
	st.global.u32 	[%rd6], %r20;
	add.s32 	%r21, %r21, %r1;
	setp.le.s32 	%p3, %r21, %r3;
	@%p3 bra 	$L__BB1_2;
$L__BB1_3:
	ret;

}


// ===== COMPILED SASS (sm_100) =====

	.target	sm_100

	.elftype	@"ET_EXEC"


//--------------------- .note.nv.tkinfo           --------------------------
	.section	.note.nv.tkinfo,"",@"SHT_NOTE"
	.sectionflags	@"SHF_NOTE_NV_TKINFO"
	.tkinfo
        /*0018*/ 	.word	0x00000002
        /*0030*/ 	.string	""
        /*0030*/ 	.string	"ptxas"
        /*0030*/ 	.string	"Cuda compilation tools, release 13.0, V13.0.88"
        /*0030*/ 	.string	"Build cuda_13.0.r13.0/compiler.36424714_0"
        /*0030*/ 	.string	"-arch sm_100 -m 64 "



//--------------------- .note.nv.cuinfo           --------------------------
	.section	.note.nv.cuinfo,"",@"SHT_NOTE"
	.sectionflags	@"SHF_NOTE_NV_CUINFO"
        /*0018*/ 	.short	0x0002
        /*001a*/ 	.short	0x0064
        /*001c*/ 	.short	0x0082
	.zero		2


//--------------------- .nv.info                  --------------------------
	.section	.nv.info,"",@"SHT_CUDA_INFO"
	.align	4


	//----- nvinfo : EIATTR_REGCOUNT
	.align		4
        /*0000*/ 	.byte	0x04, 0x2f
        /*0002*/ 	.short	(.L_1 - .L_0)
	.align		4
.L_0:
        /*0004*/ 	.word	index@(_Z5sievePii)
        /*0008*/ 	.word	0x00000012


	//----- nvinfo : EIATTR_FRAME_SIZE
	.align		4
.L_1:
        /*000c*/ 	.byte	0x04, 0x11
        /*000e*/ 	.short	(.L_3 - .L_2)
	.align		4
.L_2:
        /*0010*/ 	.word	index@($__internal_0_$__cuda_sm20_dsqrt_rn_f64_mediumpath_v1)
        /*0014*/ 	.word	0x00000000


	//----- nvinfo : EIATTR_FRAME_SIZE
	.align		4
.L_3:
        /*0018*/ 	.byte	0x04, 0x11
        /*001a*/ 	.short	(.L_5 - .L_4)
	.align		4
.L_4:
        /*001c*/ 	.word	index@(_Z5sievePii)
        /*0020*/ 	.word	0x00000000


	//----- nvinfo : EIATTR_REGCOUNT
	.align		4
.L_5:
        /*0024*/ 	.byte	0x04, 0x2f
        /*0026*/ 	.short	(.L_7 - .L_6)
	.align		4
.L_6:
        /*0028*/ 	.word	index@(_Z6psievePiii)
        /*002c*/ 	.word	0x00000012


	//----- nvinfo : EIATTR_FRAME_SIZE
	.align		4
.L_7:
        /*0030*/ 	.byte	0x04, 0x11
        /*0032*/ 	.short	(.L_9 - .L_8)
	.align		4
.L_8:
        /*0034*/ 	.word	index@(_Z6psievePiii)
        /*0038*/ 	.word	0x00000000


	//----- nvinfo : EIATTR_MIN_STACK_SIZE
	.align		4
.L_9:
        /*003c*/ 	.byte	0x04, 0x12
        /*003e*/ 	.short	(.L_11 - .L_10)
	.align		4
.L_10:
        /*0040*/ 	.word	index@(_Z6psievePiii)
        /*0044*/ 	.word	0x00000000


	//----- nvinfo : EIATTR_MIN_STACK_SIZE
	.align		4
.L_11:
        /*0048*/ 	.byte	0x04, 0x12
        /*004a*/ 	.short	(.L_13 - .L_12)
	.align		4
.L_12:
        /*004c*/ 	.word	index@(_Z5sievePii)
        /*0050*/ 	.word	0x00000000
.L_13:


//--------------------- .nv.compat                --------------------------
	.section	.nv.compat,"",@"SHT_CUDA_COMPAT_INFO"
	.align	4
        /*0000*/ 	.byte	0x02, 0x09, 0x00, 0x00, 0x02, 0x02, 0x01, 0x00, 0x02, 0x05, 0x05, 0x00, 0x03, 0x07, 0x01, 0x01
        /*0010*/ 	.byte	0x02, 0x03, 0x00, 0x00, 0x02, 0x06, 0x01, 0x00, 0x04, 0x0b, 0x08, 0x00, 0x01, 0x00, 0x00, 0x00
        /*0020*/ 	.byte	0x00, 0x00, 0x00, 0x00


//--------------------- .nv.info._Z6psievePiii    --------------------------
	.section	.nv.info._Z6psievePiii,"",@"SHT_CUDA_INFO"
	.sectionflags	@""
	.align	4


	//----- nvinfo : EIATTR_CUDA_API_VERSION
	.align		4
        /*0000*/ 	.byte	0x04, 0x37
        /*0002*/ 	.short	(.L_15 - .L_14)
.L_14:
        /*0004*/ 	.word	0x00000082


	//----- nvinfo : EIATTR_KPARAM_INFO
	.align		4
.L_15:
        /*0008*/ 	.byte	0x04, 0x17
        /*000a*/ 	.short	(.L_17 - .L_16)
.L_16:
        /*000c*/ 	.word	0x00000000
        /*0010*/ 	.short	0x0002
        /*0012*/ 	.short	0x000c
        /*0014*/ 	.byte	0x00, 0xf0, 0x11, 0x00


	//----- nvinfo : EIATTR_KPARAM_INFO
	.align		4
.L_17:
        /*0018*/ 	.byte	0x04, 0x17
        /*001a*/ 	.short	(.L_19 - .L_18)
.L_18:
        /*001c*/ 	.word	0x00000000
        /*0020*/ 	.short	0x0001
        /*0022*/ 	.short	0x0008
        /*0024*/ 	.byte	0x00, 0xf0, 0x11, 0x00


	//----- nvinfo : EIATTR_KPARAM_INFO
	.align		4
.L_19:
        /*0028*/ 	.byte	0x04, 0x17
        /*002a*/ 	.short	(.L_21 - .L_20)
.L_20:
        /*002c*/ 	.word	0x00000000
        /*0030*/ 	.short	0x0000
        /*0032*/ 	.short	0x0000
        /*0034*/ 	.byte	0x00, 0xf5, 0x21, 0x00


	//----- nvinfo : EIATTR_SPARSE_MMA_MASK
	.align		4
.L_21:
        /*0038*/ 	.byte	0x03, 0x50
        /*003a*/ 	.short	0x0000


	//----- nvinfo : EIATTR_MAXREG_COUNT
	.align		4
        /*003c*/ 	.byte	0x03, 0x1b
        /*003e*/ 	.short	0x00ff


	//----- nvinfo : EIATTR_MERCURY_ISA_VERSION
	.align		4
        /*0040*/ 	.byte	0x03, 0x5f
        /*0042*/ 	.short	0x0101


	//----- nvinfo : EIATTR_VRC_CTA_INIT_COUNT
	.align		4
        /*0044*/ 	.byte	0x02, 0x4a
	.zero		1
	.zero		1


	//----- nvinfo : EIATTR_EXIT_INSTR_OFFSETS
	.align		4
        /*0048*/ 	.byte	0x04, 0x1c
        /*004a*/ 	.short	(.L_23 - .L_22)


	//   ....[0]....
.L_22:
        /*004c*/ 	.word	0x00000090


	//   ....[1]....
        /*0050*/ 	.word	0x00000400


	//   ....[2]....
        /*0054*/ 	.word	0x00000470


	//----- nvinfo : EIATTR_CRS_STACK_SIZE
	.align		4
.L_23:
        /*0058*/ 	.byte	0x04, 0x1e
        /*005a*/ 	.short	(.L_25 - .L_24)
.L_24:
        /*005c*/ 	.word	0x00000000


	//----- nvinfo : EIATTR_CBANK_PARAM_SIZE
	.align		4
.L_25:
        /*0060*/ 	.byte	0x03, 0x19
        /*0062*/ 	.short	0x0010


	//----- nvinfo : EIATTR_PARAM_CBANK
	.align		4
        /*0064*/ 	.byte	0x04, 0x0a
        /*0066*/ 	.short	(.L_27 - .L_26)
	.align		4
.L_26:
        /*0068*/ 	.word	index@(.nv.constant0._Z6psievePiii)
        /*006c*/ 	.short	0x0380
        /*006e*/ 	.short	0x0010


	//----- nvinfo : EIATTR_SW_WAR
	.align		4
.L_27:
        /*0070*/ 	.byte	0x04, 0x36
        /*0072*/ 	.short	(.L_29 - .L_28)
.L_28:
        /*0074*/ 	.word	0x00000008
.L_29:


//--------------------- .nv.info._Z5sievePii      --------------------------
	.section	.nv.info._Z5sievePii,"",@"SHT_CUDA_INFO"
	.sectionflags	@""
	.align	4


	//----- nvinfo : EIATTR_CUDA_API_VERSION
	.align		4
        /*0000*/ 	.byte	0x04, 0x37
        /*0002*/ 	.short	(.L_31 - .L_30)
.L_30:
        /*0004*/ 	.word	0x00000082


	//----- nvinfo : EIATTR_KPARAM_INFO
	.align		4
.L_31:
        /*0008*/ 	.byte	0x04, 0x17
        /*000a*/ 	.short	(.L_33 - .L_32)
.L_32:
        /*000c*/ 	.word	0x00000000
        /*0010*/ 	.short	0x0001
        /*0012*/ 	.short	0x0008
        /*0014*/ 	.byte	0x00, 0xf0, 0x11, 0x00


	//----- nvinfo : EIATTR_KPARAM_INFO
	.align		4
.L_33:
        /*0018*/ 	.byte	0x04, 0x17
        /*001a*/ 	.short	(.L_35 - .L_34)
.L_34:
        /*001c*/ 	.word	0x00000000
        /*0020*/ 	.short	0x0000
        /*0022*/ 	.short	0x0000
        /*0024*/ 	.byte	0x00, 0xf5, 0x21, 0x00


	//----- nvinfo : EIATTR_SPARSE_MMA_MASK
	.align		4
.L_35:
        /*0028*/ 	.byte	0x03, 0x50
        /*002a*/ 	.short	0x0000


	//----- nvinfo : EIATTR_MAXREG_COUNT
	.align		4
        /*002c*/ 	.byte	0x03, 0x1b
        /*002e*/ 	.short	0x00ff


	//----- nvinfo : EIATTR_MERCURY_ISA_VERSION
	.align		4
        /*0030*/ 	.byte	0x03, 0x5f
        /*0032*/ 	.short	0x0101


	//----- nvinfo : EIATTR_VRC_CTA_INIT_COUNT
	.align		4
        /*0034*/ 	.byte	0x02, 0x4a
	.zero		1
	.zero		1


	//----- nvinfo : EIATTR_EXIT_INSTR_OFFSETS
	.align		4
        /*0038*/ 	.byte	0x04, 0x1c
        /*003a*/ 	.short	(.L_37 - .L_36)


	//   ....[0]....
.L_36:
        /*003c*/ 	.word	0x00000170


	//   ....[1]....
        /*0040*/ 	.word	0x000002d0


	//----- nvinfo : EIATTR_CRS_STACK_SIZE
	.align		4
.L_37:
        /*0044*/ 	.byte	0x04, 0x1e
        /*0046*/ 	.short	(.L_39 - .L_38)
.L_38:
        /*0048*/ 	.word	0x00000000


	//----- nvinfo : EIATTR_CBANK_PARAM_SIZE
	.align		4
.L_39:
        /*004c*/ 	.byte	0x03, 0x19
        /*004e*/ 	.short	0x000c


	//----- nvinfo : EIATTR_PARAM_CBANK
	.align		4
        /*0050*/ 	.byte	0x04, 0x0a
        /*0052*/ 	.short	(.L_41 - .L_40)
	.align		4
.L_40:
        /*0054*/ 	.word	index@(.nv.constant0._Z5sievePii)
        /*0058*/ 	.short	0x0380
        /*005a*/ 	.short	0x000c


	//----- nvinfo : EIATTR_SW_WAR
	.align		4
.L_41:
        /*005c*/ 	.byte	0x04, 0x36
        /*005e*/ 	.short	(.L_43 - .L_42)
.L_42:
        /*0060*/ 	.word	0x00000008
.L_43:


//--------------------- .nv.callgraph             --------------------------
	.section	.nv.callgraph,"",@"SHT_CUDA_CALLGRAPH"
	.align	4
	.sectionentsize	8
	.align		4
        /*0000*/ 	.word	0x00000000
	.align		4
        /*0004*/ 	.word	0xffffffff
	.align		4
        /*0008*/ 	.word	0x00000000
	.align		4
        /*000c*/ 	.word	0xfffffffe
	.align		4
        /*0010*/ 	.word	0x00000000
	.align		4
        /*0014*/ 	.word	0xfffffffd
	.align		4
        /*0018*/ 	.word	0x00000000
	.align		4
        /*001c*/ 	.word	0xfffffffc


//--------------------- .text._Z6psievePiii       --------------------------
	.section	.text._Z6psievePiii,"ax",@progbits
	.align	128
        .global         _Z6psievePiii
        .type           _Z6psievePiii,@function
        .size           _Z6psievePiii,(.L_x_11 - _Z6psievePiii)
        .other          _Z6psievePiii,@"STO_CUDA_ENTRY STV_DEFAULT"
_Z6psievePiii:
.text._Z6psievePiii:
[----:B------:R-:W-:Y:S08]  /*0000*/  LDC R1, c[0x0][0x37c] ;  /* 0x0000df00ff017b82 */ /* 0x000ff00000000800 */
[----:B------:R-:W0:Y:S01]  /*0010*/  S2UR UR6, SR_CTAID.X ;  /* 0x00000000000679c3 */ /* 0x000e220000002500 */
[----:B------:R-:W1:Y:S07]  /*0020*/  LDCU.64 UR4, c[0x0][0x358] ;  /* 0x00006b00ff0477ac */ /* 0x000e6e0008000a00 */
[----:B------:R-:W0:Y:S08]  /*0030*/  LDC R5, c[0x0][0x388] ;  /* 0x0000e200ff057b82 */ /* 0x000e300000000800 */
[----:B------:R-:W2:Y:S01]  /*0040*/  LDC.64 R2, c[0x0][0x380] ;  /* 0x0000e000ff027b82 */ /* 0x000ea20000000a00 */
[----:B0-----:R-:W-:-:S04]  /*0050*/  VIADD R5, R5, UR6 ;  /* 0x0000000605057c36 */ /* 0x001fc80008000000 */
[----:B--2---:R-:W-:-:S06]  /*0060*/  IMAD.WIDE R6, R5, 0x4, R2 ;  /* 0x0000000405067825 */ /* 0x004fcc00078e0202 */
[----:B-1----:R-:W2:Y:S02]  /*0070*/  LDG.E R6, desc[UR4][R6.64] ;  /* 0x0000000406067981 */ /* 0x002ea4000c1e1900 */
[----:B--2---:R-:W-:-:S13]  /*0080*/  ISETP.GE.AND P0, PT, R6, 0x1, PT ;  /* 0x000000010600780c */ /* 0x004fda0003f06270 */
[----:B------:R-:W-:Y:S05]  /*0090*/  @!P0 EXIT ;  /* 0x000000000000894d */ /* 0x000fea0003800000 */
[----:B------:R-:W-:Y:S01]  /*00a0*/  IABS R13, R5 ;  /* 0x00000005000d7213 */ /* 0x000fe20000000000 */
[----:B------:R-:W0:Y:S01]  /*00b0*/  LDC R4, c[0x0][0x360] ;  /* 0x0000d800ff047b82 */ /* 0x000e220000000800 */
[----:B------:R-:W-:Y:S02]  /*00c0*/  IMAD.SHL.U32 R7, R5, 0x2, RZ ;  /* 0x0000000205077824 */ /* 0x000fe400078e00ff */
[----:B------:R-:W1:Y:S05]  /*00d0*/  I2F.RP R10, R13 ;  /* 0x0000000d000a7306 */ /* 0x000e6a0000209400 */
[----:B------:R-:W2:Y:S03]  /*00e0*/  LDC R0, c[0x0][0x38c] ;  /* 0x0000e300ff007b82 */ /* 0x000ea60000000800 */
[----:B-1----:R-:W1:Y:S08]  /*00f0*/  MUFU.RCP R10, R10 ;  /* 0x0000000a000a7308 */ /* 0x002e700000001000 */
[----:B0-----:R-:W0:Y:S01]  /*0100*/  I2F.U32.RP R11, R4 ;  /* 0x00000004000b7306 */ /* 0x001e220000209000 */
[----:B--2---:R-:W-:-:S02]  /*0110*/  IMAD.IADD R6, R0, 0x1, -R7 ;  /* 0x0000000100067824 */ /* 0x004fc400078e0a07 */
[----:B-1----:R-:W-:-:S03]  /*0120*/  VIADD R8, R10, 0xffffffe ;  /* 0x0ffffffe0a087836 */ /* 0x002fc60000000000 */
[----:B------:R-:W-:Y:S02]  /*0130*/  IABS R10, R6 ;  /* 0x00000006000a7213 */ /* 0x000fe40000000000 */
[----:B------:R1:W2:Y:S01]  /*0140*/  F2I.FTZ.U32.TRUNC.NTZ R9, R8 ;  /* 0x0000000800097305 */ /* 0x0002a2000021f000 */
[----:B------:R-:W-:-:S04]  /*0150*/  LOP3.LUT R6, R6, R5, RZ, 0x3c, !PT ;  /* 0x0000000506067212 */ /* 0x000fc800078e3cff */
[----:B------:R-:W-:-:S03]  /*0160*/  ISETP.GE.AND P1, PT, R6, RZ, PT ;  /* 0x000000ff0600720c */ /* 0x000fc60003f26270 */
[----:B0-----:R-:W0:Y:S01]  /*0170*/  MUFU.RCP R11, R11 ;  /* 0x0000000b000b7308 */ /* 0x001e220000001000 */
[----:B-1----:R-:W-:Y:S01]  /*0180*/  HFMA2 R8, -RZ, RZ, 0, 0 ;  /* 0x00000000ff087431 */ /* 0x002fe200000001ff */
[----:B--2---:R-:W-:-:S05]  /*0190*/  IADD3 R12, PT, PT, RZ, -R9, RZ ;  /* 0x80000009ff0c7210 */ /* 0x004fca0007ffe0ff */
[----:B------:R-:W-:Y:S01]  /*01a0*/  IMAD R15, R12, R13, RZ ;  /* 0x0000000d0c0f7224 */ /* 0x000fe200078e02ff */
[----:B------:R-:W-:-:S03]  /*01b0*/  IABS R12, R5 ;  /* 0x00000005000c7213 */ /* 0x000fc60000000000 */
[----:B------:R-:W-:-:S04]  /*01c0*/  IMAD.HI.U32 R9, R9, R15, R8 ;  /* 0x0000000f09097227 */ /* 0x000fc800078e0008 */
[----:B------:R-:W-:Y:S02]  /*01d0*/  IMAD.MOV R15, RZ, RZ, -R12 ;  /* 0x000000ffff0f7224 */ /* 0x000fe400078e0a0c */
[----:B------:R-:W-:Y:S01]  /*01e0*/  IMAD.HI.U32 R8, R9, R10, RZ ;  /* 0x0000000a09087227 */ /* 0x000fe200078e00ff */
[----:B0-----:R-:W-:-:S03]  /*01f0*/  IADD3 R9, PT, PT, R11, 0xffffffe, RZ ;  /* 0x0ffffffe0b097810 */ /* 0x001fc60007ffe0ff */
[----:B------:R-:W-:-:S03]  /*0200*/  IMAD R10, R8, R15, R10 ;  /* 0x0000000f080a7224 */ /* 0x000fc600078e020a */
[----:B------:R-:W0:Y:S02]  /*0210*/  F2I.FTZ.U32.TRUNC.NTZ R9, R9 ;  /* 0x0000000900097305 */ /* 0x000e24000021f000 */
[----:B------:R-:W-:-:S13]  /*0220*/  ISETP.GT.U32.AND P2, PT, R13, R10, PT ;  /* 0x0000000a0d00720c */ /* 0x000fda0003f44070 */
[----:B------:R-:W-:Y:S01]  /*0230*/  @!P2 IMAD.IADD R10, R10, 0x1, -R13 ;  /* 0x000000010a0aa824 */ /* 0x000fe200078e0a0d */
[----:B------:R-:W-:Y:S02]  /*0240*/  @!P2 IADD3 R8, PT, PT, R8, 0x1, RZ ;  /* 0x000000010808a810 */ /* 0x000fe40007ffe0ff */
[----:B------:R-:W-:Y:S02]  /*0250*/  ISETP.NE.AND P2, PT, R5, RZ, PT ;  /* 0x000000ff0500720c */ /* 0x000fe40003f45270 */
[----:B------:R-:W-:Y:S01]  /*0260*/  ISETP.GE.U32.AND P0, PT, R10, R13, PT ;  /* 0x0000000d0a00720c */ /* 0x000fe20003f06070 */
[----:B0-----:R-:W-:-:S04]  /*0270*/  IMAD.MOV R13, RZ, RZ, -R9 ;  /* 0x000000ffff0d7224 */ /* 0x001fc800078e0a09 */
[----:B------:R-:W-:-:S08]  /*0280*/  IMAD R13, R13, R4, RZ ;  /* 0x000000040d0d7224 */ /* 0x000fd000078e02ff */
[----:B------:R-:W-:-:S05]  /*0290*/  @P0 IADD3 R8, PT, PT, R8, 0x1, RZ ;  /* 0x0000000108080810 */ /* 0x000fca0007ffe0ff */
[----:B------:R-:W-:Y:S02]  /*02a0*/  IMAD.MOV.U32 R11, RZ, RZ, R8 ;  /* 0x000000ffff0b7224 */ /* 0x000fe400078e0008 */
[----:B------:R-:W-:-:S03]  /*02b0*/  IMAD.MOV.U32 R8, RZ, RZ, RZ ;  /* 0x000000ffff087224 */ /* 0x000fc600078e00ff */
[----:B------:R-:W-:Y:S01]  /*02c0*/  @!P1 IADD3 R11, PT, PT, -R11, RZ, RZ ;  /* 0x000000ff0b0b9210 */ /* 0x000fe20007ffe1ff */
[----:B------:R-:W-:Y:S01]  /*02d0*/  IMAD.HI.U32 R8, R9, R13, R8 ;  /* 0x0000000d09087227 */ /* 0x000fe200078e0008 */
[----:B------:R-:W-:Y:S02]  /*02e0*/  @!P2 LOP3.LUT R11, RZ, R5, RZ, 0x33, !PT ;  /* 0x00000005ff0ba212 */ /* 0x000fe400078e33ff */
[----:B------:R-:W-:-:S03]  /*02f0*/  ISETP.NE.U32.AND P2, PT, R4, RZ, PT ;  /* 0x000000ff0400720c */ /* 0x000fc60003f45070 */
[----:B------:R-:W-:-:S05]  /*0300*/  IMAD.HI.U32 R8, R8, R11, RZ ;  /* 0x0000000b08087227 */ /* 0x000fca00078e00ff */
[----:B------:R-:W-:-:S05]  /*0310*/  IADD3 R6, PT, PT, -R8, RZ, RZ ;  /* 0x000000ff08067210 */ /* 0x000fca0007ffe1ff */
[----:B------:R-:W-:Y:S02]  /*0320*/  IMAD R11, R4, R6, R11 ;  /* 0x00000006040b7224 */ /* 0x000fe400078e020b */
[----:B------:R-:W0:Y:S03]  /*0330*/  S2R R6, SR_TID.X ;  /* 0x0000000000067919 */ /* 0x000e260000002100 */
[----:B------:R-:W-:-:S13]  /*0340*/  ISETP.GE.U32.AND P0, PT, R11, R4, PT ;  /* 0x000000040b00720c */ /* 0x000fda0003f06070 */
[----:B------:R-:W-:Y:S01]  /*0350*/  @P0 IMAD.IADD R11, R11, 0x1, -R4 ;  /* 0x000000010b0b0824 */ /* 0x000fe200078e0a04 */
[----:B------:R-:W-:-:S04]  /*0360*/  @P0 IADD3 R8, PT, PT, R8, 0x1, RZ ;  /* 0x0000000108080810 */ /* 0x000fc80007ffe0ff */
[----:B------:R-:W-:Y:S01]  /*0370*/  ISETP.GE.U32.AND P1, PT, R11, R4, PT ;  /* 0x000000040b00720c */ /* 0x000fe20003f26070 */
[----:B0-----:R-:W-:-:S12]  /*0380*/  IMAD R6, R5, R6, RZ ;  /* 0x0000000605067224 */ /* 0x001fd800078e02ff */
[----:B------:R-:W-:Y:S01]  /*0390*/  @P1 VIADD R8, R8, 0x1 ;  /* 0x0000000108081836 */ /* 0x000fe20000000000 */
[----:B------:R-:W-:-:S04]  /*03a0*/  @!P2 LOP3.LUT R8, RZ, R4, RZ, 0x33, !PT ;  /* 0x00000004ff08a212 */ /* 0x000fc800078e33ff */
[----:B------:R-:W-:Y:S01]  /*03b0*/  IADD3 R4, PT, PT, R8, 0x2, RZ ;  /* 0x0000000208047810 */ /* 0x000fe20007ffe0ff */
[----:B------:R-:W-:-:S04]  /*03c0*/  IMAD R8, R5, R8, R5 ;  /* 0x0000000805087224 */ /* 0x000fc800078e0205 */
[----:B------:R-:W-:-:S05]  /*03d0*/  IMAD R7, R4, R6, R7 ;  /* 0x0000000604077224 */ /* 0x000fca00078e0207 */
[----:B------:R-:W-:-:S04]  /*03e0*/  VIADDMNMX R8, R7, R8, R0, PT ;  /* 0x0000000807087246 */ /* 0x000fc80003800100 */
[----:B------:R-:W-:-:S13]  /*03f0*/  ISETP.GT.AND P0, PT, R7, R8, PT ;  /* 0x000000080700720c */ /* 0x000fda0003f04270 */
[----:B------:R-:W-:Y:S05]  /*0400*/  @P0 EXIT ;  /* 0x000000000000094d */ /* 0x000fea0003800000 */
[----:B------:R-:W-:-:S07]  /*0410*/  IMAD.MOV.U32 R0, RZ, RZ, R7 ;  /* 0x000000ffff007224 */ /* 0x000fce00078e0007 */
.L_x_0:
[----:B------:R-:W-:Y:S01]  /*0420*/  IMAD.WIDE R6, R0, 0x4, R2 ;  /* 0x0000000400067825 */ /* 0x000fe200078e0202 */
[----:B------:R-:W-:-:S04]  /*0430*/  IADD3 R0, PT, PT, R5, R0, RZ ;  /* 0x0000000005007210 */ /* 0x000fc80007ffe0ff */
[----:B------:R0:W-:Y:S01]  /*0440*/  STG.E desc[UR4][R6.64], RZ ;  /* 0x000000ff06007986 */ /* 0x0001e2000c101904 */
[----:B------:R-:W-:-:S13]  /*0450*/  ISETP.GT.AND P0, PT, R0, R8, PT ;  /* 0x000000080000720c */ /* 0x000fda0003f04270 */
[----:B0-----:R-:W-:Y:S05]  /*0460*/  @!P0 BRA `(.L_x_0) ;  /* 0xfffffffc00ec8947 */ /* 0x001fea000383ffff */
[----:B------:R-:W-:Y:S05]  /*0470*/  EXIT ;  /* 0x000000000000794d */ /* 0x000fea0003800000 */
.L_x_1:
[----:B------:R-:W-:-:S00]  /*0480*/  BRA `(.L_x_1) ;  /* 0xfffffffc00fc7947 */ /* 0x000fc0000383ffff */
[----:B------:R-:W-:-:S00]  /*0490*/  NOP ;  /* 0x0000000000007918 */ /* 0x000fc00000000000 */
        /* <DEDUP_REMOVED lines=14> */
.L_x_11:


//--------------------- .text._Z5sievePii         --------------------------
	.section	.text._Z5sievePii,"ax",@progbits
	.align	128
        .global         _Z5sievePii
        .type           _Z5sievePii,@function
        .size           _Z5sievePii,(.L_x_10 - _Z5sievePii)
        .other          _Z5sievePii,@"STO_CUDA_ENTRY STV_DEFAULT"
_Z5sievePii:
.text._Z5sievePii:
[----:B------:R-:W-:Y:S01]  /*0000*/  LDC R1, c[0x0][0x37c] ;  /* 0x0000df00ff017b82 */ /* 0x000fe20000000800 */
[----:B------:R-:W0:Y:S01]  /*0010*/  LDCU UR4, c[0x0][0x388] ;  /* 0x00007100ff0477ac */ /* 0x000e220008000800 */
[----:B------:R-:W-:Y:S01]  /*0020*/  IMAD.MOV.U32 R8, RZ, RZ, 0x0 ;  /* 0x00000000ff087424 */ /* 0x000fe200078e00ff */
[----:B------:R-:W-:Y:S01]  /*0030*/  MOV R9, 0x3fd80000 ;  /* 0x3fd8000000097802 */ /* 0x000fe20000000f00 */
[----:B0-----:R-:W0:Y:S08]  /*0040*/  I2F.F64 R2, UR4 ;  /* 0x0000000400027d12 */ /* 0x001e300008201c00 */
[----:B0-----:R-:W0:Y:S01]  /*0050*/  MUFU.RSQ64H R5, R3 ;  /* 0x0000000300057308 */ /* 0x001e220000001c00 */
[----:B------:R-:W-:-:S05]  /*0060*/  VIADD R4, R3, 0xfcb00000 ;  /* 0xfcb0000003047836 */ /* 0x000fca0000000000 */
[----:B------:R-:W-:Y:S01]  /*0070*/  ISETP.GE.U32.AND P0, PT, R4, 0x7ca00000, PT ;  /* 0x7ca000000400780c */ /* 0x000fe20003f06070 */
[----:B0-----:R-:W-:-:S08]  /*0080*/  DMUL R6, R4, R4 ;  /* 0x0000000404067228 */ /* 0x001fd00000000000 */
[----:B------:R-:W-:-:S08]  /*0090*/  DFMA R6, R2, -R6, 1 ;  /* 0x3ff000000206742b */ /* 0x000fd00000000806 */
[----:B------:R-:W-:Y:S02]  /*00a0*/  DFMA R8, R6, R8, 0.5 ;  /* 0x3fe000000608742b */ /* 0x000fe40000000008 */
[----:B------:R-:W-:-:S08]  /*00b0*/  DMUL R6, R4, R6 ;  /* 0x0000000604067228 */ /* 0x000fd00000000000 */
[----:B------:R-:W-:-:S08]  /*00c0*/  DFMA R6, R8, R6, R4 ;  /* 0x000000060806722b */ /* 0x000fd00000000004 */
[----:B------:R-:W-:Y:S02]  /*00d0*/  DMUL R8, R2, R6 ;  /* 0x0000000602087228 */ /* 0x000fe40000000000 */
[----:B------:R-:W-:Y:S02]  /*00e0*/  VIADD R15, R7, 0xfff00000 ;  /* 0xfff00000070f7836 */ /* 0x000fe40000000000 */
[----:B------:R-:W-:-:S04]  /*00f0*/  IMAD.MOV.U32 R14, RZ, RZ, R6 ;  /* 0x000000ffff0e7224 */ /* 0x000fc800078e0006 */
[----:B------:R-:W-:-:S08]  /*0100*/  DFMA R10, R8, -R8, R2 ;  /* 0x80000008080a722b */ /* 0x000fd00000000002 */
[----:B------:R-:W-:Y:S01]  /*0110*/  DFMA R12, R10, R14, R8 ;  /* 0x0000000e0a0c722b */ /* 0x000fe20000000008 */
[----:B------:R-:W-:Y:S10]  /*0120*/  @!P0 BRA `(.L_x_2) ;  /* 0x0000000000088947 */ /* 0x000ff40003800000 */
[----:B------:R-:W-:-:S07]  /*0130*/  MOV R0, 0x150 ;  /* 0x0000015000007802 */ /* 0x000fce0000000f00 */
[----:B------:R-:W-:Y:S05]  /*0140*/  CALL.REL.NOINC `($__internal_0_$__cuda_sm20_dsqrt_rn_f64_mediumpath_v1) ;  /* 0x0000000000647944 */ /* 0x000fea0003c00000 */
.L_x_2:
[----:B------:R-:W0:Y:S02]  /*0150*/  F2I.F64.TRUNC R12, R12 ;  /* 0x0000000c000c7311 */ /* 0x000e24000030d100 */
[----:B0-----:R-:W-:-:S13]  /*0160*/  ISETP.GE.AND P0, PT, R12, 0x2, PT ;  /* 0x000000020c00780c */ /* 0x001fda0003f06270 */
[----:B------:R-:W-:Y:S05]  /*0170*/  @!P0 EXIT ;  /* 0x000000000000894d */ /* 0x000fea0003800000 */
[----:B------:R-:W-:Y:S01]  /*0180*/  MOV R7, 0x2 ;  /* 0x0000000200077802 */ /* 0x000fe20000000f00 */
[----:B------:R-:W0:Y:S01]  /*0190*/  LDCU.64 UR4, c[0x0][0x358] ;  /* 0x00006b00ff0477ac */ /* 0x000e220008000a00 */
[----:B------:R-:W-:-:S05]  /*01a0*/  NOP ;  /* 0x0000000000007918 */ /* 0x000fca0000000000 */
.L_x_5:
[----:B------:R-:W1:Y:S08]  /*01b0*/  LDC.64 R4, c[0x0][0x380] ;  /* 0x0000e000ff047b82 */ /* 0x000e700000000a00 */
[----:B------:R-:W2:Y:S01]  /*01c0*/  LDC R9, c[0x0][0x388] ;  /* 0x0000e200ff097b82 */ /* 0x000ea20000000800 */
[----:B-1----:R-:W-:-:S06]  /*01d0*/  IMAD.WIDE.U32 R2, R7, 0x4, R4 ;  /* 0x0000000407027825 */ /* 0x002fcc00078e0004 */
[----:B0-----:R-:W3:Y:S01]  /*01e0*/  LDG.E R2, desc[UR4][R2.64] ;  /* 0x0000000402027981 */ /* 0x001ee2000c1e1900 */
[C---:B------:R-:W-:Y:S01]  /*01f0*/  IMAD.SHL.U32 R0, R7.reuse, 0x2, RZ ;  /* 0x0000000207007824 */ /* 0x040fe200078e00ff */
[C---:B------:R-:W-:Y:S01]  /*0200*/  ISETP.NE.AND P1, PT, R7.reuse, R12, PT ;  /* 0x0000000c0700720c */ /* 0x040fe20003f25270 */
[----:B------:R-:W-:-:S03]  /*0210*/  VIADD R6, R7, 0x1 ;  /* 0x0000000107067836 */ /* 0x000fc60000000000 */
[----:B--2---:R-:W-:-:S04]  /*0220*/  ISETP.GT.AND P0, PT, R0, R9, PT ;  /* 0x000000090000720c */ /* 0x004fc80003f04270 */
[----:B---3--:R-:W-:-:S13]  /*0230*/  ISETP.LT.OR P0, PT, R2, 0x1, P0 ;  /* 0x000000010200780c */ /* 0x008fda0000701670 */
[----:B------:R-:W-:Y:S05]  /*0240*/  @P0 BRA `(.L_x_3) ;  /* 0x0000000000180947 */ /* 0x000fea0003800000 */
[----:B------:R-:W-:-:S07]  /*0250*/  IMAD.WIDE.U32 R2, R0, 0x4, R4 ;  /* 0x0000000400027825 */ /* 0x000fce00078e0004 */
.L_x_4:
[----:B------:R-:W-:Y:S01]  /*0260*/  IADD3 R0, PT, PT, R0, R7, RZ ;  /* 0x0000000700007210 */ /* 0x000fe20007ffe0ff */
[----:B------:R0:W-:Y:S03]  /*0270*/  STG.E desc[UR4][R2.64], RZ ;  /* 0x000000ff02007986 */ /* 0x0001e6000c101904 */
[----:B------:R-:W-:Y:S01]  /*0280*/  ISETP.GT.AND P0, PT, R0, R9, PT ;  /* 0x000000090000720c */ /* 0x000fe20003f04270 */
[----:B0-----:R-:W-:-:S12]  /*0290*/  IMAD.WIDE.U32 R2, R7, 0x4, R2 ;  /* 0x0000000407027825 */ /* 0x001fd800078e0002 */
[----:B------:R-:W-:Y:S05]  /*02a0*/  @!P0 BRA `(.L_x_4) ;  /* 0xfffffffc00ec8947 */ /* 0x000fea000383ffff */
.L_x_3:
[----:B------:R-:W-:Y:S01]  /*02b0*/  IMAD.MOV.U32 R7, RZ, RZ, R6 ;  /* 0x000000ffff077224 */ /* 0x000fe200078e0006 */
[----:B------:R-:W-:Y:S06]  /*02c0*/  @P1 BRA `(.L_x_5) ;  /* 0xfffffffc00b81947 */ /* 0x000fec000383ffff */
[----:B------:R-:W-:Y:S05]  /*02d0*/  EXIT ;  /* 0x000000000000794d */ /* 0x000fea0003800000 */
        .weak           $__internal_0_$__cuda_sm20_dsqrt_rn_f64_mediumpath_v1
        .type           $__internal_0_$__cuda_sm20_dsqrt_rn_f64_mediumpath_v1,@function
        .size           $__internal_0_$__cuda_sm20_dsqrt_rn_f64_mediumpath_v1,(.L_x_10 - $__internal_0_$__cuda_sm20_dsqrt_rn_f64_mediumpath_v1)
$__internal_0_$__cuda_sm20_dsqrt_rn_f64_mediumpath_v1:
[----:B------:R-:W-:Y:S01]  /*02e0*/  ISETP.GE.U32.AND P0, PT, R4, -0x3400000, PT ;  /* 0xfcc000000400780c */ /* 0x000fe20003f06070 */
[----:B------:R-:W-:-:S12]  /*02f0*/  IMAD.MOV.U32 R7, RZ, RZ, R15 ;  /* 0x000000ffff077224 */ /* 0x000fd800078e000f */
[----:B------:R-:W-:Y:S05]  /*0300*/  @!P0 BRA `(.L_x_6) ;  /* 0x0000000000208947 */ /* 0x000fea0003800000 */
[----:B------:R-:W-:-:S10]  /*0310*/  DFMA.RM R6, R10, R6, R8 ;  /* 0x000000060a06722b */ /* 0x000fd40000004008 */
[----:B------:R-:W-:-:S04]  /*0320*/  IADD3 R4, P0, PT, R6, 0x1, RZ ;  /* 0x0000000106047810 */ /* 0x000fc80007f1e0ff */
[----:B------:R-:W-:-:S06]  /*0330*/  IADD3.X R5, PT, PT, RZ, R7, RZ, P0, !PT ;  /* 0x00000007ff057210 */ /* 0x000fcc00007fe4ff */
[----:B------:R-:W-:-:S08]  /*0340*/  DFMA.RP R2, -R6, R4, R2 ;  /* 0x000000040602722b */ /* 0x000fd00000008102 */
[----:B------:R-:W-:-:S06]  /*0350*/  DSETP.GT.AND P0, PT, R2, RZ, PT ;  /* 0x000000ff0200722a */ /* 0x000fcc0003f04000 */
[----:B------:R-:W-:Y:S02]  /*0360*/  FSEL R4, R4, R6, P0 ;  /* 0x0000000604047208 */ /* 0x000fe40000000000 */
[----:B------:R-:W-:Y:S01]  /*0370*/  FSEL R5, R5, R7, P0 ;  /* 0x0000000705057208 */ /* 0x000fe20000000000 */
[----:B------:R-:W-:Y:S06]  /*0380*/  BRA `(.L_x_7) ;  /* 0x0000000000647947 */ /* 0x000fec0003800000 */
.L_x_6:
[----:B------:R-:W-:-:S14]  /*0390*/  DSETP.NE.AND P0, PT, R2, RZ, PT ;  /* 0x000000ff0200722a */ /* 0x000fdc0003f05000 */
[----:B------:R-:W-:Y:S05]  /*03a0*/  @!P0 BRA `(.L_x_8) ;  /* 0x0000000000588947 */ /* 0x000fea0003800000 */
[----:B------:R-:W-:-:S13]  /*03b0*/  ISETP.GE.AND P0, PT, R3, RZ, PT ;  /* 0x000000ff0300720c */ /* 0x000fda0003f06270 */
[----:B------:R-:W-:Y:S02]  /*03c0*/  @!P0 IMAD.MOV.U32 R4, RZ, RZ, 0x0 ;  /* 0x00000000ff048424 */ /* 0x000fe400078e00ff */
[----:B------:R-:W-:Y:S01]  /*03d0*/  @!P0 IMAD.MOV.U32 R5, RZ, RZ, -0x80000 ;  /* 0xfff80000ff058424 */ /* 0x000fe200078e00ff */
[----:B------:R-:W-:Y:S06]  /*03e0*/  @!P0 BRA `(.L_x_7) ;  /* 0x00000000004c8947 */ /* 0x000fec0003800000 */
[----:B------:R-:W-:-:S13]  /*03f0*/  ISETP.GT.AND P0, PT, R3, 0x7fefffff, PT ;  /* 0x7fefffff0300780c */ /* 0x000fda0003f04270 */
[----:B------:R-:W-:Y:S05]  /*0400*/  @P0 BRA `(.L_x_8) ;  /* 0x0000000000400947 */ /* 0x000fea0003800000 */
[----:B------:R-:W-:Y:S01]  /*0410*/  DMUL R2, R2, 8.11296384146066816958e+31 ;  /* 0x4690000002027828 */ /* 0x000fe20000000000 */
[----:B------:R-:W-:Y:S01]  /*0420*/  MOV R4, RZ ;  /* 0x000000ff00047202 */ /* 0x000fe20000000f00 */
[----:B------:R-:W-:Y:S02]  /*0430*/  IMAD.MOV.U32 R8, RZ, RZ, 0x0 ;  /* 0x00000000ff087424 */ /* 0x000fe400078e00ff */
[----:B------:R-:W-:Y:S02]  /*0440*/  IMAD.MOV.U32 R9, RZ, RZ, 0x3fd80000 ;  /* 0x3fd80000ff097424 */ /* 0x000fe400078e00ff */
[----:B------:R-:W0:Y:S02]  /*0450*/  MUFU.RSQ64H R5, R3 ;  /* 0x0000000300057308 */ /* 0x000e240000001c00 */
[----:B0-----:R-:W-:-:S08]  /*0460*/  DMUL R6, R4, R4 ;  /* 0x0000000404067228 */ /* 0x001fd00000000000 */
[----:B------:R-:W-:-:S08]  /*0470*/  DFMA R6, R2, -R6, 1 ;  /* 0x3ff000000206742b */ /* 0x000fd00000000806 */
[----:B------:R-:W-:Y:S02]  /*0480*/  DFMA R8, R6, R8, 0.5 ;  /* 0x3fe000000608742b */ /* 0x000fe40000000008 */
[----:B------:R-:W-:-:S08]  /*0490*/  DMUL R6, R4, R6 ;  /* 0x0000000604067228 */ /* 0x000fd00000000000 */
[----:B------:R-:W-:-:S08]  /*04a0*/  DFMA R6, R8, R6, R4 ;  /* 0x000000060806722b */ /* 0x000fd00000000004 */
[----:B------:R-:W-:Y:S02]  /*04b0*/  DMUL R4, R2, R6 ;  /* 0x0000000602047228 */ /* 0x000fe40000000000 */
[----:B------:R-:W-:-:S06]  /*04c0*/  IADD3 R7, PT, PT, R7, -0x100000, RZ ;  /* 0xfff0000007077810 */ /* 0x000fcc0007ffe0ff */
[----:B------:R-:W-:-:S08]  /*04d0*/  DFMA R8, R4, -R4, R2 ;  /* 0x800000040408722b */ /* 0x000fd00000000002 */
[----:B------:R-:W-:-:S10]  /*04e0*/  DFMA R4, R6, R8, R4 ;  /* 0x000000080604722b */ /* 0x000fd40000000004 */
[----:B------:R-:W-:Y:S01]  /*04f0*/  VIADD R5, R5, 0xfcb00000 ;  /* 0xfcb0000005057836 */ /* 0x000fe20000000000 */
[----:B------:R-:W-:Y:S06]  /*0500*/  BRA `(.L_x_7) ;  /* 0x0000000000047947 */ /* 0x000fec0003800000 */
.L_x_8:
[----:B------:R-:W-:-:S11]  /*0510*/  DADD R4, R2, R2 ;  /* 0x0000000002047229 */ /* 0x000fd60000000002 */
.L_x_7:
[----:B------:R-:W-:Y:S01]  /*0520*/  IMAD.MOV.U32 R2, RZ, RZ, R0 ;  /* 0x000000ffff027224 */ /* 0x000fe200078e0000 */
[----:B------:R-:W-:Y:S01]  /*0530*/  MOV R3, 0x0 ;  /* 0x0000000000037802 */ /* 0x000fe20000000f00 */
[----:B------:R-:W-:Y:S01]  /*0540*/  IMAD.MOV.U32 R12, RZ, RZ, R4 ;  /* 0x000000ffff0c7224 */ /* 0x000fe200078e0004 */
[----:B------:R-:W-:Y:S02]  /*0550*/  MOV R13, R5 ;  /* 0x00000005000d7202 */ /* 0x000fe40000000f00 */
[----:B------:R-:W-:Y:S05]  /*0560*/  RET.REL.NODEC R2 `(_Z5sievePii) ;  /* 0xfffffff802a47950 */ /* 0x000fea0003c3ffff */
.L_x_9:
        /* <DEDUP_REMOVED lines=9> */
.L_x_10:


//--------------------- .nv.shared.reserved.0     --------------------------
	.section	.nv.shared.reserved.0,"aw",@nobits
	.weak		__nv_reservedSMEM_offset_0_alias
	.size		__nv_reservedSMEM_offset_0_alias, 0, 64
	.other		__nv_reservedSMEM_offset_0_alias,@"STO_CUDA_RESERVED_SHARED STV_DEFAULT"
__nv_reservedSMEM_offset_0_alias:
	.zero		0
	.zero		64


//--------------------- .nv.constant0._Z6psievePiii --------------------------
	.section	.nv.constant0._Z6psievePiii,"a",@progbits
	.sectionflags	@""
	.align	4
.nv.constant0._Z6psievePiii:
	.zero		912


//--------------------- .nv.constant0._Z5sievePii --------------------------
	.section	.nv.constant0._Z5sievePii,"a",@progbits
	.sectionflags	@""
	.align	4
.nv.constant0._Z5sievePii:
	.zero		908


//--------------------- SYMBOLS --------------------------

	.type		.nv.reservedSmem.offset0,@object
	.size		.nv.reservedSmem.offset0,0x4
